	.headerflags	@"EF_CUDA_TEXMODE_UNIFIED EF_CUDA_64BIT_ADDRESS EF_CUDA_ACCELERATORS EF_CUDA_SM90 EF_CUDA_VIRTUAL_SM(EF_CUDA_SM90)"
	.elftype	@"ET_EXEC"


//--------------------- .nv.info                  --------------------------
	.section	.nv.info,"",@"SHT_CUDA_INFO"
	.align	4


	//----- nvinfo : EIATTR_REGCOUNT
	.align		4
        /*0000*/ 	.byte	0x04, 0x2f
        /*0002*/ 	.short	(.L_3 - .L_2)
	.align		4
.L_2:
        /*0004*/ 	.word	index@(triton_poi_fused__native_batch_norm_legit_no_training_relu_25)
        /*0008*/ 	.word	0x00000016


	//----- nvinfo : EIATTR_MIN_STACK_SIZE
	.align		4
.L_3:
        /*000c*/ 	.byte	0x04, 0x12
        /*000e*/ 	.short	(.L_5 - .L_4)
	.align		4
.L_4:
        /*0010*/ 	.word	index@(triton_poi_fused__native_batch_norm_legit_no_training_relu_25)
        /*0014*/ 	.word	0x00000000


	//----- nvinfo : EIATTR_FRAME_SIZE
	.align		4
.L_5:
        /*0018*/ 	.byte	0x04, 0x11
        /*001a*/ 	.short	(.L_7 - .L_6)
	.align		4
.L_6:
        /*001c*/ 	.word	index@(triton_poi_fused__native_batch_norm_legit_no_training_relu_25)
        /*0020*/ 	.word	0x00000000


	//----- nvinfo : EIATTR_MIN_STACK_SIZE
	.align		4
.L_7:
        /*0024*/ 	.byte	0x04, 0x12
        /*0026*/ 	.short	(.L_9 - .L_8)
	.align		4
.L_8:
        /*0028*/ 	.word	index@(triton_poi_fused__native_batch_norm_legit_no_training_relu_25)
        /*002c*/ 	.word	0x00000000
.L_9:


//--------------------- .nv.info.triton_poi_fused__native_batch_norm_legit_no_training_relu_25 --------------------------
	.section	.nv.info.triton_poi_fused__native_batch_norm_legit_no_training_relu_25,"",@"SHT_CUDA_INFO"
	.sectionflags	@""
	.align	4


	//----- nvinfo : EIATTR_CUDA_API_VERSION
	.align		4
        /*0000*/ 	.byte	0x04, 0x37
        /*0002*/ 	.short	(.L_11 - .L_10)
.L_10:
        /*0004*/ 	.word	0x0000007c


	//----- nvinfo : EIATTR_KPARAM_INFO
	.align		4
.L_11:
        /*0008*/ 	.byte	0x04, 0x17
        /*000a*/ 	.short	(.L_13 - .L_12)
.L_12:
        /*000c*/ 	.word	0x00000000
        /*0010*/ 	.short	0x0006
        /*0012*/ 	.short	0x0030
        /*0014*/ 	.byte	0x00, 0xf0, 0x11, 0x00


	//----- nvinfo : EIATTR_KPARAM_INFO
	.align		4
.L_13:
        /*0018*/ 	.byte	0x04, 0x17
        /*001a*/ 	.short	(.L_15 - .L_14)
.L_14:
        /*001c*/ 	.word	0x00000000
        /*0020*/ 	.short	0x0005
        /*0022*/ 	.short	0x0028
        /*0024*/ 	.byte	0x00, 0xf4, 0x21, 0x00


	//----- nvinfo : EIATTR_KPARAM_INFO
	.align		4
.L_15:
        /*0028*/ 	.byte	0x04, 0x17
        /*002a*/ 	.short	(.L_17 - .L_16)
.L_16:
        /*002c*/ 	.word	0x00000000
        /*0030*/ 	.short	0x0004
        /*0032*/ 	.short	0x0020
        /*0034*/ 	.byte	0x00, 0xf4, 0x21, 0x00


	//----- nvinfo : EIATTR_KPARAM_INFO
	.align		4
.L_17:
        /*0038*/ 	.byte	0x04, 0x17
        /*003a*/ 	.short	(.L_19 - .L_18)
.L_18:
        /*003c*/ 	.word	0x00000000
        /*0040*/ 	.short	0x0003
        /*0042*/ 	.short	0x0018
        /*0044*/ 	.byte	0x00, 0xf4, 0x21, 0x00


	//----- nvinfo : EIATTR_KPARAM_INFO
	.align		4
.L_19:
        /*0048*/ 	.byte	0x04, 0x17
        /*004a*/ 	.short	(.L_21 - .L_20)
.L_20:
        /*004c*/ 	.word	0x00000000
        /*0050*/ 	.short	0x0002
        /*0052*/ 	.short	0x0010
        /*0054*/ 	.byte	0x00, 0xf4, 0x21, 0x00


	//----- nvinfo : EIATTR_KPARAM_INFO
	.align		4
.L_21:
        /*0058*/ 	.byte	0x04, 0x17
        /*005a*/ 	.short	(.L_23 - .L_22)
.L_22:
        /*005c*/ 	.word	0x00000000
        /*0060*/ 	.short	0x0001
        /*0062*/ 	.short	0x0008
        /*0064*/ 	.byte	0x00, 0xf4, 0x21, 0x00


	//----- nvinfo : EIATTR_KPARAM_INFO
	.align		4
.L_23:
        /*0068*/ 	.byte	0x04, 0x17
        /*006a*/ 	.short	(.L_25 - .L_24)
.L_24:
        /*006c*/ 	.word	0x00000000
        /*0070*/ 	.short	0x0000
        /*0072*/ 	.short	0x0000
        /*0074*/ 	.byte	0x00, 0xf4, 0x21, 0x00


	//----- nvinfo : EIATTR_SPARSE_MMA_MASK
	.align		4
.L_25:
        /*0078*/ 	.byte	0x03, 0x50
        /*007a*/ 	.short	0x0000


	//----- nvinfo : EIATTR_MAXREG_COUNT
	.align		4
        /*007c*/ 	.byte	0x03, 0x1b
        /*007e*/ 	.short	0x00ff


	//----- nvinfo : EIATTR_EXIT_INSTR_OFFSETS
	.align		4
        /*0080*/ 	.byte	0x04, 0x1c
        /*0082*/ 	.short	(.L_27 - .L_26)


	//   ....[0]....
.L_26:
        /*0084*/ 	.word	0x00000410


	//   ....[1]....
        /*0088*/ 	.word	0x00000430


	//----- nvinfo : EIATTR_REQNTID
	.align		4
.L_27:
        /*008c*/ 	.byte	0x04, 0x10
        /*008e*/ 	.short	(.L_29 - .L_28)
.L_28:
        /*0090*/ 	.word	0x00000100
        /*0094*/ 	.word	0x00000001
        /*0098*/ 	.word	0x00000001


	//----- nvinfo : EIATTR_CBANK_PARAM_SIZE
	.align		4
.L_29:
        /*009c*/ 	.byte	0x03, 0x19
        /*009e*/ 	.short	0x0034


	//----- nvinfo : EIATTR_PARAM_CBANK
	.align		4
        /*00a0*/ 	.byte	0x04, 0x0a
        /*00a2*/ 	.short	(.L_31 - .L_30)
	.align		4
.L_30:
        /*00a4*/ 	.word	index@(.nv.constant0.triton_poi_fused__native_batch_norm_legit_no_training_relu_25)
        /*00a8*/ 	.short	0x0210
        /*00aa*/ 	.short	0x0034


	//----- nvinfo : EIATTR_SW_WAR
	.align		4
.L_31:
        /*00ac*/ 	.byte	0x04, 0x36
        /*00ae*/ 	.short	(.L_33 - .L_32)
.L_32:
        /*00b0*/ 	.word	0x00000008
.L_33:


//--------------------- .nv.callgraph             --------------------------
	.section	.nv.callgraph,"",@"SHT_CUDA_CALLGRAPH"
	.align	4
	.sectionentsize	8
	.align		4
        /*0000*/ 	.word	0x00000000
	.align		4
        /*0004*/ 	.word	0xffffffff
	.align		4
        /*0008*/ 	.word	0x00000000
	.align		4
        /*000c*/ 	.word	0xfffffffe
	.align		4
        /*0010*/ 	.word	0x00000000
	.align		4
        /*0014*/ 	.word	0xfffffffd
	.align		4
        /*0018*/ 	.word	0x00000000
	.align		4
        /*001c*/ 	.word	0xfffffffc


//--------------------- .nv.constant4             --------------------------
	.section	.nv.constant4,"a",@progbits
	.align	8
	.align		8
.nv.constant4:
        /*0000*/ 	.dword	_$_str
	.align		8
        /*0008*/ 	.dword	_$_str_$_2


//--------------------- .text.triton_poi_fused__native_batch_norm_legit_no_training_relu_25 --------------------------
	.section	.text.triton_poi_fused__native_batch_norm_legit_no_training_relu_25,"ax",@progbits
	.align	128
        .global         triton_poi_fused__native_batch_norm_legit_no_training_relu_25
        .type           triton_poi_fused__native_batch_norm_legit_no_training_relu_25,@function
        .size           triton_poi_fused__native_batch_norm_legit_no_training_relu_25,(.L_x_1 - triton_poi_fused__native_batch_norm_legit_no_training_relu_25)
        .other          triton_poi_fused__native_batch_norm_legit_no_training_relu_25,@"STO_CUDA_ENTRY STV_DEFAULT"
triton_poi_fused__native_batch_norm_legit_no_training_relu_25:
.text.triton_poi_fused__native_batch_norm_legit_no_training_relu_25:
[----:B------:R-:W0:Y:S01]  /*0000*/  LDC R1, c[0x0][0x28] ;  /* 0x00000a00ff017b82 */ /* 0x000e220000000800 */
[----:B------:R-:W1:Y:S07]  /*0010*/  S2R R0, SR_TID.X ;  /* 0x0000000000007919 */ /* 0x000e6e0000002100 */
[----:B------:R-:W2:Y:S01]  /*0020*/  LDC.64 R8, c[0x0][0x220] ;  /* 0x00008800ff087b82 */ /* 0x000ea20000000a00 */
[----:B------:R-:W-:Y:S01]  /*0030*/  ULDC.64 UR4, c[0x0][0x208] ;  /* 0x0000820000047ab9 */ /* 0x000fe20000000a00 */
[----:B------:R-:W3:Y:S06]  /*0040*/  S2R R3, SR_CTAID.X ;  /* 0x0000000000037919 */ /* 0x000eec0000002500 */
[----:B------:R-:W4:Y:S08]  /*0050*/  LDC.64 R12, c[0x0][0x210] ;  /* 0x00008400ff0c7b82 */ /* 0x000f300000000a00 */
[----:B------:R-:W5:Y:S08]  /*0060*/  LDC.64 R14, c[0x0][0x218] ;  /* 0x00008600ff0e7b82 */ /* 0x000f700000000a00 */
[----:B------:R-:W5:Y:S01]  /*0070*/  LDC.64 R16, c[0x0][0x228] ;  /* 0x00008a00ff107b82 */ /* 0x000f620000000a00 */
[----:B-1----:R-:W-:-:S07]  /*0080*/  SHF.L.U32 R0, R0, 0x1, RZ ;  /* 0x0000000100007819 */ /* 0x002fce00000006ff */
[----:B------:R-:W1:Y:S01]  /*0090*/  LDC.64 R18, c[0x0][0x230] ;  /* 0x00008c00ff127b82 */ /* 0x000e620000000a00 */
[----:B------:R-:W-:-:S04]  /*00a0*/  LOP3.LUT R0, R0, 0x1fe, RZ, 0xc0, !PT ;  /* 0x000001fe00007812 */ /* 0x000fc800078ec0ff */
[----:B---3--:R-:W-:-:S04]  /*00b0*/  LEA R0, R3, R0, 0x9 ;  /* 0x0000000003007211 */ /* 0x008fc800078e48ff */
[C---:B------:R-:W-:Y:S01]  /*00c0*/  ISETP.GE.AND P0, PT, R0.reuse, 0xae6c0, PT ;  /* 0x000ae6c00000780c */ /* 0x040fe20003f06270 */
[----:B------:R-:W-:-:S05]  /*00d0*/  IMAD.HI R2, R0, 0x2aaaaaab, RZ ;  /* 0x2aaaaaab00027827 */ /* 0x000fca00078e02ff */
[----:B------:R-:W-:-:S04]  /*00e0*/  SHF.R.U32.HI R3, RZ, 0x1f, R2 ;  /* 0x0000001fff037819 */ /* 0x000fc80000011602 */
[----:B------:R-:W-:-:S05]  /*00f0*/  LEA.HI R3, R2, R3, RZ, 0x1d ;  /* 0x0000000302037211 */ /* 0x000fca00078fe8ff */
[----:B------:R-:W-:Y:S01]  /*0100*/  IMAD R11, R3, -0x30, R0 ;  /* 0xffffffd0030b7824 */ /* 0x000fe200078e0200 */
[----:B------:R-:W-:-:S03]  /*0110*/  CS2R R2, SRZ ;  /* 0x0000000000027805 */ /* 0x000fc6000001ff00 */
[----:B--2---:R-:W-:-:S05]  /*0120*/  IMAD.WIDE R8, R11, 0x4, R8 ;  /* 0x000000040b087825 */ /* 0x004fca00078e0208 */
[----:B------:R2:W3:Y:S01]  /*0130*/  @!P0 LDG.E.EL.64 R2, desc[UR4][R8.64] ;  /* 0x0000000408028981 */ /* 0x0004e2000c2e1b00 */
[----:B------:R-:W-:Y:S02]  /*0140*/  CS2R R4, SRZ ;  /* 0x0000000000047805 */ /* 0x000fe4000001ff00 */
[----:B------:R-:W-:Y:S01]  /*0150*/  CS2R R6, SRZ ;  /* 0x0000000000067805 */ /* 0x000fe2000001ff00 */
[----:B----4-:R-:W-:-:S04]  /*0160*/  IMAD.WIDE R12, R0, 0x4, R12 ;  /* 0x00000004000c7825 */ /* 0x010fc800078e020c */
[C---:B-----5:R-:W-:Y:S01]  /*0170*/  IMAD.WIDE R14, R11.reuse, 0x4, R14 ;  /* 0x000000040b0e7825 */ /* 0x060fe200078e020e */
[----:B------:R-:W4:Y:S01]  /*0180*/  @!P0 LDG.E.64 R4, desc[UR4][R12.64] ;  /* 0x000000040c048981 */ /* 0x000f22000c1e1b00 */
[----:B--2---:R-:W-:Y:S02]  /*0190*/  CS2R R8, SRZ ;  /* 0x0000000000087805 */ /* 0x004fe4000001ff00 */
[C---:B0-----:R-:W-:Y:S01]  /*01a0*/  IMAD.WIDE R16, R11.reuse, 0x4, R16 ;  /* 0x000000040b107825 */ /* 0x041fe200078e0210 */
[----:B------:R0:W4:Y:S03]  /*01b0*/  @!P0 LDG.E.EL.64 R6, desc[UR4][R14.64] ;  /* 0x000000040e068981 */ /* 0x000126000c2e1b00 */
[----:B-1----:R-:W-:Y:S01]  /*01c0*/  IMAD.WIDE R18, R11, 0x4, R18 ;  /* 0x000000040b127825 */ /* 0x002fe200078e0212 */
[----:B------:R-:W-:-:S04]  /*01d0*/  CS2R R10, SRZ ;  /* 0x00000000000a7805 */ /* 0x000fc8000001ff00 */
[----:B------:R-:W2:Y:S04]  /*01e0*/  @!P0 LDG.E.EL.64 R8, desc[UR4][R18.64] ;  /* 0x0000000412088981 */ /* 0x000ea8000c2e1b00 */
[----:B------:R-:W2:Y:S01]  /*01f0*/  @!P0 LDG.E.EL.64 R10, desc[UR4][R16.64] ;  /* 0x00000004100a8981 */ /* 0x000ea2000c2e1b00 */
[----:B0-----:R-:W-:Y:S01]  /*0200*/  HFMA2.MMA R14, -RZ, RZ, 1.625, 0 ;  /* 0x3e800000ff0e7435 */ /* 0x001fe200000001ff */
[----:B---3--:R-:W-:Y:S01]  /*0210*/  FADD R2, R2, 0.0010000000474974513054 ;  /* 0x3a83126f02027421 */ /* 0x008fe20000000000 */
[----:B------:R-:W-:-:S03]  /*0220*/  FADD R3, R3, 0.0010000000474974513054 ;  /* 0x3a83126f03037421 */ /* 0x000fc60000000000 */
[----:B------:R-:W0:Y:S08]  /*0230*/  MUFU.SQRT R12, R2 ;  /* 0x00000002000c7308 */ /* 0x000e300000002000 */
[----:B------:R1:W3:Y:S01]  /*0240*/  MUFU.SQRT R13, R3 ;  /* 0x00000003000d7308 */ /* 0x0002e20000002000 */
[C---:B0-----:R-:W-:Y:S02]  /*0250*/  FSETP.GT.AND P1, PT, R12.reuse, 8.50705917302346158658e+37, PT ;  /* 0x7e8000000c00780b */ /* 0x041fe40003f24000 */
[----:B------:R-:W-:Y:S01]  /*0260*/  FSETP.GEU.AND P3, PT, R12, 1.175494350822287508e-38, PT ;  /* 0x008000000c00780b */ /* 0x000fe20003f6e000 */
[----:B-1----:R-:W0:Y:S01]  /*0270*/  LDC.64 R2, c[0x0][0x238] ;  /* 0x00008e00ff027b82 */ /* 0x002e220000000a00 */
[----:B---3--:R-:W-:-:S02]  /*0280*/  FSETP.GT.AND P2, PT, R13, 8.50705917302346158658e+37, PT ;  /* 0x7e8000000d00780b */ /* 0x008fc40003f44000 */
[----:B------:R-:W-:-:S07]  /*0290*/  FSETP.GEU.AND P4, PT, R13, 1.175494350822287508e-38, PT ;  /* 0x008000000d00780b */ /* 0x000fce0003f8e000 */
[----:B------:R-:W-:-:S04]  /*02a0*/  @P1 FMUL R12, R12, 0.25 ;  /* 0x3e8000000c0c1820 */ /* 0x000fc80000400000 */
[----:B------:R-:W-:Y:S01]  /*02b0*/  @!P3 FMUL R12, R12, 16777216 ;  /* 0x4b8000000c0cb820 */ /* 0x000fe20000400000 */
[----:B------:R-:W-:-:S04]  /*02c0*/  @P2 FMUL R13, R13, 0.25 ;  /* 0x3e8000000d0d2820 */ /* 0x000fc80000400000 */
[----:B------:R-:W-:Y:S01]  /*02d0*/  @!P4 FMUL R13, R13, 16777216 ;  /* 0x4b8000000d0dc820 */ /* 0x000fe20000400000 */
[----:B------:R-:W1:Y:S01]  /*02e0*/  MUFU.RCP R12, R12 ;  /* 0x0000000c000c7308 */ /* 0x000e620000001000 */
[----:B------:R-:W-:-:S07]  /*02f0*/  FSEL R15, R14, 1, P1 ;  /* 0x3f8000000e0f7808 */ /* 0x000fce0000800000 */
[----:B------:R-:W3:Y:S01]  /*0300*/  MUFU.RCP R13, R13 ;  /* 0x0000000d000d7308 */ /* 0x000ee20000001000 */
[----:B------:R-:W-:Y:S01]  /*0310*/  FSEL R14, R14, 1, P2 ;  /* 0x3f8000000e0e7808 */ /* 0x000fe20001000000 */
[----:B------:R-:W-:-:S04]  /*0320*/  @!P3 FMUL R15, R15, 16777216 ;  /* 0x4b8000000f0fb820 */ /* 0x000fc80000400000 */
[----:B------:R-:W-:Y:S01]  /*0330*/  @!P4 FMUL R14, R14, 16777216 ;  /* 0x4b8000000e0ec820 */ /* 0x000fe20000400000 */
[----:B----4-:R-:W-:Y:S01]  /*0340*/  FADD R5, -R7, R5 ;  /* 0x0000000507057221 */ /* 0x010fe20000000100 */
[----:B------:R-:W-:Y:S01]  /*0350*/  FADD R4, -R6, R4 ;  /* 0x0000000406047221 */ /* 0x000fe20000000100 */
[----:B-1----:R-:W-:Y:S01]  /*0360*/  FMUL R15, R12, R15 ;  /* 0x0000000f0c0f7220 */ /* 0x002fe20000400000 */
[----:B---3--:R-:W-:-:S03]  /*0370*/  FMUL R14, R13, R14 ;  /* 0x0000000e0d0e7220 */ /* 0x008fc60000400000 */
[----:B------:R-:W-:Y:S01]  /*0380*/  FMUL R15, R4, R15 ;  /* 0x0000000f040f7220 */ /* 0x000fe20000400000 */
[----:B------:R-:W-:-:S03]  /*0390*/  FMUL R14, R5, R14 ;  /* 0x0000000e050e7220 */ /* 0x000fc60000400000 */
[----:B--2---:R-:W-:Y:S01]  /*03a0*/  FFMA R8, R15, R10, R8 ;  /* 0x0000000a0f087223 */ /* 0x004fe20000000008 */
[----:B------:R-:W-:-:S04]  /*03b0*/  FFMA R9, R14, R11, R9 ;  /* 0x0000000b0e097223 */ /* 0x000fc80000000009 */
[----:B------:R-:W-:Y:S02]  /*03c0*/  FSETP.GEU.AND P1, PT, R8, RZ, PT ;  /* 0x000000ff0800720b */ /* 0x000fe40003f2e000 */
[C---:B------:R-:W-:Y:S01]  /*03d0*/  FSETP.GEU.AND P2, PT, R9.reuse, RZ, PT ;  /* 0x000000ff0900720b */ /* 0x040fe20003f4e000 */
[----:B0-----:R-:W-:Y:S01]  /*03e0*/  IMAD.WIDE R2, R0, 0x4, R2 ;  /* 0x0000000400027825 */ /* 0x001fe200078e0202 */
[----:B------:R-:W-:Y:S02]  /*03f0*/  FSEL R8, R8, RZ, P1 ;  /* 0x000000ff08087208 */ /* 0x000fe40000800000 */
[----:B------:R-:W-:Y:S01]  /*0400*/  FSEL R9, R9, RZ, P2 ;  /* 0x000000ff09097208 */ /* 0x000fe20001000000 */
[----:B------:R-:W-:Y:S08]  /*0410*/  @P0 EXIT ;  /* 0x000000000000094d */ /* 0x000ff00003800000 */
[----:B------:R-:W-:Y:S01]  /*0420*/  STG.E.64 desc[UR4][R2.64], R8 ;  /* 0x0000000802007986 */ /* 0x000fe2000c101b04 */
[----:B------:R-:W-:Y:S05]  /*0430*/  EXIT ;  /* 0x000000000000794d */ /* 0x000fea0003800000 */
.L_x_0:
[----:B------:R-:W-:-:S00]  /*0440*/  BRA `(.L_x_0) ;  /* 0xfffffffc00fc7947 */ /* 0x000fc0000383ffff */
[----:B------:R-:W-:-:S00]  /*0450*/  NOP ;  /* 0x0000000000007918 */ /* 0x000fc00000000000 */
        /* <DEDUP_REMOVED lines=10> */
.L_x_1:


//--------------------- .nv.global.init           --------------------------
	.section	.nv.global.init,"aw",@progbits
.nv.global.init:
	.type		_$_str,@object
	.size		_$_str,(_$_str_$_2 - _$_str)
_$_str:
        /*0000*/ 	.byte	0x5f, 0x5f, 0x43, 0x55, 0x44, 0x41, 0x5f, 0x46, 0x54, 0x5a, 0x00
	.type		_$_str_$_2,@object
	.size		_$_str_$_2,(.L_1 - _$_str_$_2)
_$_str_$_2:
        /*000b*/ 	.byte	0x5f, 0x5f, 0x43, 0x55, 0x44, 0x41, 0x5f, 0x50, 0x52, 0x45, 0x43, 0x5f, 0x53, 0x51, 0x52, 0x54
        /*001b*/ 	.byte	0x00
.L_1:


//--------------------- .nv.constant0.triton_poi_fused__native_batch_norm_legit_no_training_relu_25 --------------------------
	.section	.nv.constant0.triton_poi_fused__native_batch_norm_legit_no_training_relu_25,"a",@progbits
	.sectionflags	@""
	.align	4
.nv.constant0.triton_poi_fused__native_batch_norm_legit_no_training_relu_25:
	.zero		580
